//
// Generated by NVIDIA NVVM Compiler
//
// Compiler Build ID: CL-36424714
// Cuda compilation tools, release 13.0, V13.0.88
// Based on NVVM 20.0.0
//

.version 9.0
.target sm_100
.address_size 64

	// .globl	_Z21Mutanat_SquenceKernelPcii

.visible .entry _Z21Mutanat_SquenceKernelPcii(
	.param .u64 .ptr .align 1 _Z21Mutanat_SquenceKernelPcii_param_0,
	.param .u32 _Z21Mutanat_SquenceKernelPcii_param_1,
	.param .u32 _Z21Mutanat_SquenceKernelPcii_param_2
)
{
	.reg .pred 	%p<6>;
	.reg .b16 	%rs<7>;
	.reg .b32 	%r<7>;
	.reg .b64 	%rd<7>;

	ld.param.u64 	%rd3, [_Z21Mutanat_SquenceKernelPcii_param_0];
	ld.param.u32 	%r3, [_Z21Mutanat_SquenceKernelPcii_param_1];
	ld.param.u32 	%r2, [_Z21Mutanat_SquenceKernelPcii_param_2];
	cvta.to.global.u64 	%rd1, %rd3;
	mov.u32 	%r4, %ctaid.x;
	mov.u32 	%r5, %ntid.x;
	mov.u32 	%r6, %tid.x;
	mad.lo.s32 	%r1, %r4, %r5, %r6;
	setp.lt.s32 	%p1, %r1, %r3;
	setp.gt.s32 	%p2, %r1, %r2;
	or.pred  	%p3, %p1, %p2;
	@%p3 bra 	$L__BB0_6;
	cvt.s64.s32 	%rd4, %r1;
	add.s64 	%rd2, %rd1, %rd4;
	ld.global.s8 	%rs6, [%rd2];
	setp.lt.s16 	%p4, %rs6, 90;
	@%p4 bra 	$L__BB0_3;
	mov.b16 	%rs6, 65;
	st.global.u8 	[%rd2], %rs6;
$L__BB0_3:
	setp.ne.s32 	%p5, %r1, %r2;
	@%p5 bra 	$L__BB0_5;
	cvt.s64.s32 	%rd5, %r2;
	add.s64 	%rd6, %rd1, %rd5;
	mov.b16 	%rs5, 0;
	st.global.u8 	[%rd6], %rs5;
	bra.uni 	$L__BB0_6;
$L__BB0_5:
	add.s16 	%rs4, %rs6, 1;
	st.global.u8 	[%rd2], %rs4;
$L__BB0_6:
	ret;

}


// ===== COMPILED SASS (sm_100) =====

	.target	sm_100

	.elftype	@"ET_EXEC"


//--------------------- .note.nv.tkinfo           --------------------------
	.section	.note.nv.tkinfo,"",@"SHT_NOTE"
	.sectionflags	@"SHF_NOTE_NV_TKINFO"
	.tkinfo
        /*0018*/ 	.word	0x00000002
        /*0030*/ 	.string	""
        /*0030*/ 	.string	"ptxas"
        /*0030*/ 	.string	"Cuda compilation tools, release 13.0, V13.0.88"
        /*0030*/ 	.string	"Build cuda_13.0.r13.0/compiler.36424714_0"
        /*0030*/ 	.string	"-arch sm_100 -m 64 "



//--------------------- .note.nv.cuinfo           --------------------------
	.section	.note.nv.cuinfo,"",@"SHT_NOTE"
	.sectionflags	@"SHF_NOTE_NV_CUINFO"
        /*0018*/ 	.short	0x0002
        /*001a*/ 	.short	0x0064
        /*001c*/ 	.short	0x0082
	.zero		2


//--------------------- .nv.info                  --------------------------
	.section	.nv.info,"",@"SHT_CUDA_INFO"
	.align	4


	//----- nvinfo : EIATTR_REGCOUNT
	.align		4
        /*0000*/ 	.byte	0x04, 0x2f
        /*0002*/ 	.short	(.L_1 - .L_0)
	.align		4
.L_0:
        /*0004*/ 	.word	index@(_Z21Mutanat_SquenceKernelPcii)
        /*0008*/ 	.word	0x0000000a


	//----- nvinfo : EIATTR_FRAME_SIZE
	.align		4
.L_1:
        /*000c*/ 	.byte	0x04, 0x11
        /*000e*/ 	.short	(.L_3 - .L_2)
	.align		4
.L_2:
        /*0010*/ 	.word	index@(_Z21Mutanat_SquenceKernelPcii)
        /*0014*/ 	.word	0x00000000


	//----- nvinfo : EIATTR_MIN_STACK_SIZE
	.align		4
.L_3:
        /*0018*/ 	.byte	0x04, 0x12
        /*001a*/ 	.short	(.L_5 - .L_4)
	.align		4
.L_4:
        /*001c*/ 	.word	index@(_Z21Mutanat_SquenceKernelPcii)
        /*0020*/ 	.word	0x00000000
.L_5:


//--------------------- .nv.compat                --------------------------
	.section	.nv.compat,"",@"SHT_CUDA_COMPAT_INFO"
	.align	4
        /*0000*/ 	.byte	0x02, 0x09, 0x00, 0x00, 0x02, 0x02, 0x01, 0x00, 0x02, 0x05, 0x05, 0x00, 0x03, 0x07, 0x01, 0x01
        /*0010*/ 	.byte	0x02, 0x03, 0x00, 0x00, 0x02, 0x06, 0x01, 0x00, 0x04, 0x0b, 0x08, 0x00, 0x09, 0x00, 0x00, 0x00
        /*0020*/ 	.byte	0x00, 0x00, 0x00, 0x00


//--------------------- .nv.info._Z21Mutanat_SquenceKernelPcii --------------------------
	.section	.nv.info._Z21Mutanat_SquenceKernelPcii,"",@"SHT_CUDA_INFO"
	.sectionflags	@""
	.align	4


	//----- nvinfo : EIATTR_CUDA_API_VERSION
	.align		4
        /*0000*/ 	.byte	0x04, 0x37
        /*0002*/ 	.short	(.L_7 - .L_6)
.L_6:
        /*0004*/ 	.word	0x00000082


	//----- nvinfo : EIATTR_KPARAM_INFO
	.align		4
.L_7:
        /*0008*/ 	.byte	0x04, 0x17
        /*000a*/ 	.short	(.L_9 - .L_8)
.L_8:
        /*000c*/ 	.word	0x00000000
        /*0010*/ 	.short	0x0002
        /*0012*/ 	.short	0x000c
        /*0014*/ 	.byte	0x00, 0xf0, 0x11, 0x00


	//----- nvinfo : EIATTR_KPARAM_INFO
	.align		4
.L_9:
        /*0018*/ 	.byte	0x04, 0x17
        /*001a*/ 	.short	(.L_11 - .L_10)
.L_10:
        /*001c*/ 	.word	0x00000000
        /*0020*/ 	.short	0x0001
        /*0022*/ 	.short	0x0008
        /*0024*/ 	.byte	0x00, 0xf0, 0x11, 0x00


	//----- nvinfo : EIATTR_KPARAM_INFO
	.align		4
.L_11:
        /*0028*/ 	.byte	0x04, 0x17
        /*002a*/ 	.short	(.L_13 - .L_12)
.L_12:
        /*002c*/ 	.word	0x00000000
        /*0030*/ 	.short	0x0000
        /*0032*/ 	.short	0x0000
        /*0034*/ 	.byte	0x00, 0xf5, 0x21, 0x00


	//----- nvinfo : EIATTR_SPARSE_MMA_MASK
	.align		4
.L_13:
        /*0038*/ 	.byte	0x03, 0x50
        /*003a*/ 	.short	0x0000


	//----- nvinfo : EIATTR_MAXREG_COUNT
	.align		4
        /*003c*/ 	.byte	0x03, 0x1b
        /*003e*/ 	.short	0x00ff


	//----- nvinfo : EIATTR_MERCURY_ISA_VERSION
	.align		4
        /*0040*/ 	.byte	0x03, 0x5f
        /*0042*/ 	.short	0x0101


	//----- nvinfo : EIATTR_VRC_CTA_INIT_COUNT
	.align		4
        /*0044*/ 	.byte	0x02, 0x4a
	.zero		1
	.zero		1


	//----- nvinfo : EIATTR_EXIT_INSTR_OFFSETS
	.align		4
        /*0048*/ 	.byte	0x04, 0x1c
        /*004a*/ 	.short	(.L_15 - .L_14)


	//   ....[0]....
.L_14:
        /*004c*/ 	.word	0x00000080


	//   ....[1]....
        /*0050*/ 	.word	0x00000170


	//   ....[2]....
        /*0054*/ 	.word	0x000001a0


	//----- nvinfo : EIATTR_CBANK_PARAM_SIZE
	.align		4
.L_15:
        /*0058*/ 	.byte	0x03, 0x19
        /*005a*/ 	.short	0x0010


	//----- nvinfo : EIATTR_PARAM_CBANK
	.align		4
        /*005c*/ 	.byte	0x04, 0x0a
        /*005e*/ 	.short	(.L_17 - .L_16)
	.align		4
.L_16:
        /*0060*/ 	.word	index@(.nv.constant0._Z21Mutanat_SquenceKernelPcii)
        /*0064*/ 	.short	0x0380
        /*0066*/ 	.short	0x0010


	//----- nvinfo : EIATTR_SW_WAR
	.align		4
.L_17:
        /*0068*/ 	.byte	0x04, 0x36
        /*006a*/ 	.short	(.L_19 - .L_18)
.L_18:
        /*006c*/ 	.word	0x00000008
.L_19:


//--------------------- .nv.callgraph             --------------------------
	.section	.nv.callgraph,"",@"SHT_CUDA_CALLGRAPH"
	.align	4
	.sectionentsize	8
	.align		4
        /*0000*/ 	.word	0x00000000
	.align		4
        /*0004*/ 	.word	0xffffffff
	.align		4
        /*0008*/ 	.word	0x00000000
	.align		4
        /*000c*/ 	.word	0xfffffffe
	.align		4
        /*0010*/ 	.word	0x00000000
	.align		4
        /*0014*/ 	.word	0xfffffffd
	.align		4
        /*0018*/ 	.word	0x00000000
	.align		4
        /*001c*/ 	.word	0xfffffffc


//--------------------- .text._Z21Mutanat_SquenceKernelPcii --------------------------
	.section	.text._Z21Mutanat_SquenceKernelPcii,"ax",@progbits
	.align	128
        .global         _Z21Mutanat_SquenceKernelPcii
        .type           _Z21Mutanat_SquenceKernelPcii,@function
        .size           _Z21Mutanat_SquenceKernelPcii,(.L_x_1 - _Z21Mutanat_SquenceKernelPcii)
        .other          _Z21Mutanat_SquenceKernelPcii,@"STO_CUDA_ENTRY STV_DEFAULT"
_Z21Mutanat_SquenceKernelPcii:
.text._Z21Mutanat_SquenceKernelPcii:
[----:B------:R-:W-:Y:S01]  /*0000*/  LDC R1, c[0x0][0x37c] ;  /* 0x0000df00ff017b82 */ /* 0x000fe20000000800 */
[----:B------:R-:W0:Y:S07]  /*0010*/  S2R R3, SR_TID.X ;  /* 0x0000000000037919 */ /* 0x000e2e0000002100 */
[----:B------:R-:W0:Y:S08]  /*0020*/  S2UR UR4, SR_CTAID.X ;  /* 0x00000000000479c3 */ /* 0x000e300000002500 */
[----:B------:R-:W0:Y:S08]  /*0030*/  LDC R0, c[0x0][0x360] ;  /* 0x0000d800ff007b82 */ /* 0x000e300000000800 */
[----:B------:R-:W1:Y:S01]  /*0040*/  LDC.64 R4, c[0x0][0x388] ;  /* 0x0000e200ff047b82 */ /* 0x000e620000000a00 */
[----:B0-----:R-:W-:-:S05]  /*0050*/  IMAD R0, R0, UR4, R3 ;  /* 0x0000000400007c24 */ /* 0x001fca000f8e0203 */
[----:B-1----:R-:W-:-:S04]  /*0060*/  ISETP.GT.AND P0, PT, R0, R5, PT ;  /* 0x000000050000720c */ /* 0x002fc80003f04270 */
[----:B------:R-:W-:-:S13]  /*0070*/  ISETP.LT.OR P0, PT, R0, R4, P0 ;  /* 0x000000040000720c */ /* 0x000fda0000701670 */
[----:B------:R-:W-:Y:S05]  /*0080*/  @P0 EXIT ;  /* 0x000000000000094d */ /* 0x000fea0003800000 */
[----:B------:R-:W0:Y:S01]  /*0090*/  LDCU.64 UR6, c[0x0][0x380] ;  /* 0x00007000ff0677ac */ /* 0x000e220008000a00 */
[----:B------:R-:W1:Y:S01]  /*00a0*/  LDCU.64 UR4, c[0x0][0x358] ;  /* 0x00006b00ff0477ac */ /* 0x000e620008000a00 */
[----:B0-----:R-:W-:-:S04]  /*00b0*/  IADD3 R2, P0, PT, R0, UR6, RZ ;  /* 0x0000000600027c10 */ /* 0x001fc8000ff1e0ff */
[----:B------:R-:W-:-:S05]  /*00c0*/  LEA.HI.X.SX32 R3, R0, UR7, 0x1, P0 ;  /* 0x0000000700037c11 */ /* 0x000fca00080f0eff */
[----:B-1----:R-:W2:Y:S01]  /*00d0*/  LDG.E.S8 R6, desc[UR4][R2.64] ;  /* 0x0000000402067981 */ /* 0x002ea2000c1e1300 */
[----:B------:R-:W-:Y:S01]  /*00e0*/  ISETP.NE.AND P1, PT, R0, R5, PT ;  /* 0x000000050000720c */ /* 0x000fe20003f25270 */
[----:B------:R-:W-:Y:S02]  /*00f0*/  IMAD.MOV.U32 R0, RZ, RZ, 0x41 ;  /* 0x00000041ff007424 */ /* 0x000fe400078e00ff */
[----:B------:R-:W-:-:S10]  /*0100*/  IMAD.MOV.U32 R7, RZ, RZ, 0x41 ;  /* 0x00000041ff077424 */ /* 0x000fd400078e00ff */
[----:B------:R-:W-:-:S04]  /*0110*/  @!P1 IADD3 R4, P2, PT, R5, UR6, RZ ;  /* 0x0000000605049c10 */ /* 0x000fc8000ff5e0ff */
[----:B------:R-:W-:Y:S02]  /*0120*/  @!P1 LEA.HI.X.SX32 R5, R5, UR7, 0x1, P2 ;  /* 0x0000000705059c11 */ /* 0x000fe400090f0eff */
[----:B--2---:R-:W-:-:S13]  /*0130*/  ISETP.GE.AND P0, PT, R6, 0x5a, PT ;  /* 0x0000005a0600780c */ /* 0x004fda0003f06270 */
[----:B------:R0:W-:Y:S01]  /*0140*/  @P0 STG.E.U8 desc[UR4][R2.64], R0 ;  /* 0x0000000002000986 */ /* 0x0001e2000c101104 */
[----:B------:R-:W-:-:S03]  /*0150*/  @P0 PRMT R6, R7, 0x7610, R6 ;  /* 0x0000761007060816 */ /* 0x000fc60000000006 */
[----:B------:R0:W-:Y:S01]  /*0160*/  @!P1 STG.E.U8 desc[UR4][R4.64], RZ ;  /* 0x000000ff04009986 */ /* 0x0001e2000c101104 */
[----:B------:R-:W-:Y:S05]  /*0170*/  @!P1 EXIT ;  /* 0x000000000000994d */ /* 0x000fea0003800000 */
[----:B0-----:R-:W-:-:S05]  /*0180*/  VIADD R5, R6, 0x1 ;  /* 0x0000000106057836 */ /* 0x001fca0000000000 */
[----:B------:R-:W-:Y:S01]  /*0190*/  STG.E.U8 desc[UR4][R2.64], R5 ;  /* 0x0000000502007986 */ /* 0x000fe2000c101104 */
[----:B------:R-:W-:Y:S05]  /*01a0*/  EXIT ;  /* 0x000000000000794d */ /* 0x000fea0003800000 */
.L_x_0:
[----:B------:R-:W-:-:S00]  /*01b0*/  BRA `(.L_x_0) ;  /* 0xfffffffc00fc7947 */ /* 0x000fc0000383ffff */
[----:B------:R-:W-:-:S00]  /*01c0*/  NOP ;  /* 0x0000000000007918 */ /* 0x000fc00000000000 */
        /* <DEDUP_REMOVED lines=11> */
.L_x_1:


//--------------------- .nv.shared.reserved.0     --------------------------
	.section	.nv.shared.reserved.0,"aw",@nobits
	.weak		__nv_reservedSMEM_offset_0_alias
	.size		__nv_reservedSMEM_offset_0_alias, 0, 64
	.other		__nv_reservedSMEM_offset_0_alias,@"STO_CUDA_RESERVED_SHARED STV_DEFAULT"
__nv_reservedSMEM_offset_0_alias:
	.zero		0
	.zero		64


//--------------------- .nv.constant0._Z21Mutanat_SquenceKernelPcii --------------------------
	.section	.nv.constant0._Z21Mutanat_SquenceKernelPcii,"a",@progbits
	.sectionflags	@""
	.align	4
.nv.constant0._Z21Mutanat_SquenceKernelPcii:
	.zero		912


//--------------------- SYMBOLS --------------------------

	.type		.nv.reservedSmem.offset0,@object
	.size		.nv.reservedSmem.offset0,0x4
